//
// Generated by NVIDIA NVVM Compiler
//
// Compiler Build ID: CL-36424714
// Cuda compilation tools, release 13.0, V13.0.88
// Based on NVVM 20.0.0
//

.version 9.0
.target sm_100
.address_size 64

	// .globl	_Z9simple_opPfl

.visible .entry _Z9simple_opPfl(
	.param .u64 .ptr .align 1 _Z9simple_opPfl_param_0,
	.param .u64 _Z9simple_opPfl_param_1
)
{
	.reg .pred 	%p<9>;
	.reg .b32 	%r<33>;
	.reg .b32 	%f<11>;
	.reg .b64 	%rd<22>;

	ld.param.u64 	%rd9, [_Z9simple_opPfl_param_0];
	ld.param.u64 	%rd8, [_Z9simple_opPfl_param_1];
	cvta.to.global.u64 	%rd1, %rd9;
	mov.u32 	%r17, %nctaid.x;
	mov.u32 	%r1, %ntid.x;
	mul.lo.s32 	%r18, %r17, %r1;
	cvt.u64.u32 	%rd2, %r18;
	and.b64  	%rd10, %rd8, -4294967296;
	setp.ne.s64 	%p1, %rd10, 0;
	@%p1 bra 	$L__BB0_2;
	cvt.u32.u64 	%r19, %rd2;
	cvt.u32.u64 	%r20, %rd8;
	div.u32 	%r21, %r20, %r19;
	cvt.u64.u32 	%rd21, %r21;
	bra.uni 	$L__BB0_3;
$L__BB0_2:
	div.s64 	%rd21, %rd8, %rd2;
$L__BB0_3:
	max.s64 	%rd6, %rd21, 1;
	mov.u32 	%r22, %ctaid.x;
	mov.u32 	%r23, %tid.x;
	mad.lo.s32 	%r2, %r22, %r1, %r23;
	cvt.u32.u64 	%r24, %rd6;
	mul.lo.s32 	%r3, %r2, %r24;
	cvt.s64.s32 	%rd11, %r3;
	setp.le.s64 	%p2, %rd8, %rd11;
	@%p2 bra 	$L__BB0_11;
	add.s32 	%r25, %r2, 1;
	cvt.s64.s32 	%rd12, %r25;
	mul.lo.s64 	%rd13, %rd6, %rd12;
	setp.gt.s64 	%p3, %rd13, %rd8;
	cvt.u64.u32 	%rd14, %r25;
	mul.lo.s64 	%rd15, %rd6, %rd14;
	selp.b64 	%rd16, %rd8, %rd15, %p3;
	cvt.u32.u64 	%r4, %rd16;
	setp.ge.s32 	%p4, %r3, %r4;
	@%p4 bra 	$L__BB0_11;
	sub.s32 	%r26, %r4, %r3;
	and.b32  	%r5, %r26, 3;
	setp.eq.s32 	%p5, %r5, 0;
	mov.u32 	%r30, %r3;
	@%p5 bra 	$L__BB0_8;
	neg.s32 	%r28, %r5;
	mov.u32 	%r30, %r3;
$L__BB0_7:
	.pragma "nounroll";
	mul.wide.s32 	%rd17, %r30, 4;
	add.s64 	%rd18, %rd1, %rd17;
	ld.global.f32 	%f1, [%rd18];
	add.f32 	%f2, %f1, %f1;
	st.global.f32 	[%rd18], %f2;
	add.s32 	%r30, %r30, 1;
	add.s32 	%r28, %r28, 1;
	setp.ne.s32 	%p6, %r28, 0;
	@%p6 bra 	$L__BB0_7;
$L__BB0_8:
	sub.s32 	%r27, %r3, %r4;
	setp.gt.u32 	%p7, %r27, -4;
	@%p7 bra 	$L__BB0_11;
	sub.s32 	%r31, %r30, %r4;
	add.s64 	%rd7, %rd1, 8;
$L__BB0_10:
	mul.wide.s32 	%rd19, %r30, 4;
	add.s64 	%rd20, %rd7, %rd19;
	ld.global.f32 	%f3, [%rd20+-8];
	add.f32 	%f4, %f3, %f3;
	st.global.f32 	[%rd20+-8], %f4;
	ld.global.f32 	%f5, [%rd20+-4];
	add.f32 	%f6, %f5, %f5;
	st.global.f32 	[%rd20+-4], %f6;
	ld.global.f32 	%f7, [%rd20];
	add.f32 	%f8, %f7, %f7;
	st.global.f32 	[%rd20], %f8;
	ld.global.f32 	%f9, [%rd20+4];
	add.f32 	%f10, %f9, %f9;
	st.global.f32 	[%rd20+4], %f10;
	add.s32 	%r30, %r30, 4;
	add.s32 	%r31, %r31, 4;
	setp.ne.s32 	%p8, %r31, 0;
	@%p8 bra 	$L__BB0_10;
$L__BB0_11:
	ret;

}


// ===== COMPILED SASS (sm_100) =====

	.target	sm_100

	.elftype	@"ET_EXEC"


//--------------------- .note.nv.tkinfo           --------------------------
	.section	.note.nv.tkinfo,"",@"SHT_NOTE"
	.sectionflags	@"SHF_NOTE_NV_TKINFO"
	.tkinfo
        /*0018*/ 	.word	0x00000002
        /*0030*/ 	.string	""
        /*0030*/ 	.string	"ptxas"
        /*0030*/ 	.string	"Cuda compilation tools, release 13.0, V13.0.88"
        /*0030*/ 	.string	"Build cuda_13.0.r13.0/compiler.36424714_0"
        /*0030*/ 	.string	"-arch sm_100 -m 64 "



//--------------------- .note.nv.cuinfo           --------------------------
	.section	.note.nv.cuinfo,"",@"SHT_NOTE"
	.sectionflags	@"SHF_NOTE_NV_CUINFO"
        /*0018*/ 	.short	0x0002
        /*001a*/ 	.short	0x0064
        /*001c*/ 	.short	0x0082
	.zero		2


//--------------------- .nv.info                  --------------------------
	.section	.nv.info,"",@"SHT_CUDA_INFO"
	.align	4


	//----- nvinfo : EIATTR_REGCOUNT
	.align		4
        /*0000*/ 	.byte	0x04, 0x2f
        /*0002*/ 	.short	(.L_1 - .L_0)
	.align		4
.L_0:
        /*0004*/ 	.word	index@(_Z9simple_opPfl)
        /*0008*/ 	.word	0x00000010


	//----- nvinfo : EIATTR_FRAME_SIZE
	.align		4
.L_1:
        /*000c*/ 	.byte	0x04, 0x11
        /*000e*/ 	.short	(.L_3 - .L_2)
	.align		4
.L_2:
        /*0010*/ 	.word	index@($__internal_0_$__cuda_sm20_div_s64)
        /*0014*/ 	.word	0x00000000


	//----- nvinfo : EIATTR_FRAME_SIZE
	.align		4
.L_3:
        /*0018*/ 	.byte	0x04, 0x11
        /*001a*/ 	.short	(.L_5 - .L_4)
	.align		4
.L_4:
        /*001c*/ 	.word	index@(_Z9simple_opPfl)
        /*0020*/ 	.word	0x00000000


	//----- nvinfo : EIATTR_MIN_STACK_SIZE
	.align		4
.L_5:
        /*0024*/ 	.byte	0x04, 0x12
        /*0026*/ 	.short	(.L_7 - .L_6)
	.align		4
.L_6:
        /*0028*/ 	.word	index@(_Z9simple_opPfl)
        /*002c*/ 	.word	0x00000000
.L_7:


//--------------------- .nv.compat                --------------------------
	.section	.nv.compat,"",@"SHT_CUDA_COMPAT_INFO"
	.align	4
        /*0000*/ 	.byte	0x02, 0x09, 0x00, 0x00, 0x02, 0x02, 0x01, 0x00, 0x02, 0x05, 0x05, 0x00, 0x03, 0x07, 0x01, 0x01
        /*0010*/ 	.byte	0x02, 0x03, 0x00, 0x00, 0x02, 0x06, 0x01, 0x00, 0x04, 0x0b, 0x08, 0x00, 0x09, 0x00, 0x00, 0x00
        /*0020*/ 	.byte	0x00, 0x00, 0x00, 0x00


//--------------------- .nv.info._Z9simple_opPfl  --------------------------
	.section	.nv.info._Z9simple_opPfl,"",@"SHT_CUDA_INFO"
	.sectionflags	@""
	.align	4


	//----- nvinfo : EIATTR_CUDA_API_VERSION
	.align		4
        /*0000*/ 	.byte	0x04, 0x37
        /*0002*/ 	.short	(.L_9 - .L_8)
.L_8:
        /*0004*/ 	.word	0x00000082


	//----- nvinfo : EIATTR_KPARAM_INFO
	.align		4
.L_9:
        /*0008*/ 	.byte	0x04, 0x17
        /*000a*/ 	.short	(.L_11 - .L_10)
.L_10:
        /*000c*/ 	.word	0x00000000
        /*0010*/ 	.short	0x0001
        /*0012*/ 	.short	0x0008
        /*0014*/ 	.byte	0x00, 0xf0, 0x21, 0x00


	//----- nvinfo : EIATTR_KPARAM_INFO
	.align		4
.L_11:
        /*0018*/ 	.byte	0x04, 0x17
        /*001a*/ 	.short	(.L_13 - .L_12)
.L_12:
        /*001c*/ 	.word	0x00000000
        /*0020*/ 	.short	0x0000
        /*0022*/ 	.short	0x0000
        /*0024*/ 	.byte	0x00, 0xf5, 0x21, 0x00


	//----- nvinfo : EIATTR_SPARSE_MMA_MASK
	.align		4
.L_13:
        /*0028*/ 	.byte	0x03, 0x50
        /*002a*/ 	.short	0x0000


	//----- nvinfo : EIATTR_MAXREG_COUNT
	.align		4
        /*002c*/ 	.byte	0x03, 0x1b
        /*002e*/ 	.short	0x00ff


	//----- nvinfo : EIATTR_MERCURY_ISA_VERSION
	.align		4
        /*0030*/ 	.byte	0x03, 0x5f
        /*0032*/ 	.short	0x0101


	//----- nvinfo : EIATTR_VRC_CTA_INIT_COUNT
	.align		4
        /*0034*/ 	.byte	0x02, 0x4a
	.zero		1
	.zero		1


	//----- nvinfo : EIATTR_EXIT_INSTR_OFFSETS
	.align		4
        /*0038*/ 	.byte	0x04, 0x1c
        /*003a*/ 	.short	(.L_15 - .L_14)


	//   ....[0]....
.L_14:
        /*003c*/ 	.word	0x000002d0


	//   ....[1]....
        /*0040*/ 	.word	0x00000380


	//   ....[2]....
        /*0044*/ 	.word	0x000004c0


	//   ....[3]....
        /*0048*/ 	.word	0x00000640


	//----- nvinfo : EIATTR_CRS_STACK_SIZE
	.align		4
.L_15:
        /*004c*/ 	.byte	0x04, 0x1e
        /*004e*/ 	.short	(.L_17 - .L_16)
.L_16:
        /*0050*/ 	.word	0x00000000


	//----- nvinfo : EIATTR_CBANK_PARAM_SIZE
	.align		4
.L_17:
        /*0054*/ 	.byte	0x03, 0x19
        /*0056*/ 	.short	0x0010


	//----- nvinfo : EIATTR_PARAM_CBANK
	.align		4
        /*0058*/ 	.byte	0x04, 0x0a
        /*005a*/ 	.short	(.L_19 - .L_18)
	.align		4
.L_18:
        /*005c*/ 	.word	index@(.nv.constant0._Z9simple_opPfl)
        /*0060*/ 	.short	0x0380
        /*0062*/ 	.short	0x0010


	//----- nvinfo : EIATTR_SW_WAR
	.align		4
.L_19:
        /*0064*/ 	.byte	0x04, 0x36
        /*0066*/ 	.short	(.L_21 - .L_20)
.L_20:
        /*0068*/ 	.word	0x00000008
.L_21:


//--------------------- .nv.callgraph             --------------------------
	.section	.nv.callgraph,"",@"SHT_CUDA_CALLGRAPH"
	.align	4
	.sectionentsize	8
	.align		4
        /*0000*/ 	.word	0x00000000
	.align		4
        /*0004*/ 	.word	0xffffffff
	.align		4
        /*0008*/ 	.word	0x00000000
	.align		4
        /*000c*/ 	.word	0xfffffffe
	.align		4
        /*0010*/ 	.word	0x00000000
	.align		4
        /*0014*/ 	.word	0xfffffffd
	.align		4
        /*0018*/ 	.word	0x00000000
	.align		4
        /*001c*/ 	.word	0xfffffffc


//--------------------- .text._Z9simple_opPfl     --------------------------
	.section	.text._Z9simple_opPfl,"ax",@progbits
	.align	128
        .global         _Z9simple_opPfl
        .type           _Z9simple_opPfl,@function
        .size           _Z9simple_opPfl,(.L_x_7 - _Z9simple_opPfl)
        .other          _Z9simple_opPfl,@"STO_CUDA_ENTRY STV_DEFAULT"
_Z9simple_opPfl:
.text._Z9simple_opPfl:
[----:B------:R-:W-:Y:S01]  /*0000*/  LDC R1, c[0x0][0x37c] ;  /* 0x0000df00ff017b82 */ /* 0x000fe20000000800 */
[----:B------:R-:W0:Y:S01]  /*0010*/  LDCU UR5, c[0x0][0x38c] ;  /* 0x00007180ff0577ac */ /* 0x000e220008000800 */
[----:B------:R-:W1:Y:S01]  /*0020*/  LDCU UR4, c[0x0][0x370] ;  /* 0x00006e00ff0477ac */ /* 0x000e620008000800 */
[----:B------:R-:W1:Y:S01]  /*0030*/  LDCU UR8, c[0x0][0x360] ;  /* 0x00006c00ff0877ac */ /* 0x000e620008000800 */
[----:B------:R-:W2:Y:S01]  /*0040*/  LDCU.64 UR6, c[0x0][0x358] ;  /* 0x00006b00ff0677ac */ /* 0x000ea20008000a00 */
[----:B0-----:R-:W-:Y:S02]  /*0050*/  UISETP.NE.U32.AND UP0, UPT, UR5, URZ, UPT ;  /* 0x000000ff0500728c */ /* 0x001fe4000bf05070 */
[----:B-1----:R-:W-:-:S07]  /*0060*/  UIMAD UR4, UR4, UR8, URZ ;  /* 0x00000008040472a4 */ /* 0x002fce000f8e02ff */
[----:B--2---:R-:W-:Y:S05]  /*0070*/  BRA.U UP0, `(.L_x_0) ;  /* 0x0000000100547547 */ /* 0x004fea000b800000 */
[----:B------:R-:W0:Y:S01]  /*0080*/  I2F.U32.RP R0, UR4 ;  /* 0x0000000400007d06 */ /* 0x000e220008209000 */
[----:B------:R-:W1:Y:S01]  /*0090*/  LDC R4, c[0x0][0x388] ;  /* 0x0000e200ff047b82 */ /* 0x000e620000000800 */
[----:B------:R-:W-:Y:S01]  /*00a0*/  IMAD R5, RZ, RZ, -UR4 ;  /* 0x80000004ff057e24 */ /* 0x000fe2000f8e02ff */
[----:B------:R-:W-:-:S05]  /*00b0*/  ISETP.NE.U32.AND P2, PT, RZ, UR4, PT ;  /* 0x00000004ff007c0c */ /* 0x000fca000bf45070 */
[----:B0-----:R-:W0:Y:S02]  /*00c0*/  MUFU.RCP R0, R0 ;  /* 0x0000000000007308 */ /* 0x001e240000001000 */
[----:B0-----:R-:W-:-:S06]  /*00d0*/  VIADD R2, R0, 0xffffffe ;  /* 0x0ffffffe00027836 */ /* 0x001fcc0000000000 */
[----:B------:R0:W2:Y:S02]  /*00e0*/  F2I.FTZ.U32.TRUNC.NTZ R3, R2 ;  /* 0x0000000200037305 */ /* 0x0000a4000021f000 */
[----:B0-----:R-:W-:Y:S02]  /*00f0*/  IMAD.MOV.U32 R2, RZ, RZ, RZ ;  /* 0x000000ffff027224 */ /* 0x001fe400078e00ff */
[----:B--2---:R-:W-:-:S04]  /*0100*/  IMAD R5, R5, R3, RZ ;  /* 0x0000000305057224 */ /* 0x004fc800078e02ff */
[----:B------:R-:W-:-:S06]  /*0110*/  IMAD.HI.U32 R3, R3, R5, R2 ;  /* 0x0000000503037227 */ /* 0x000fcc00078e0002 */
[----:B-1----:R-:W-:-:S05]  /*0120*/  IMAD.HI.U32 R2, R3, R4, RZ ;  /* 0x0000000403027227 */ /* 0x002fca00078e00ff */
[----:B------:R-:W-:-:S05]  /*0130*/  IADD3 R3, PT, PT, -R2, RZ, RZ ;  /* 0x000000ff02037210 */ /* 0x000fca0007ffe1ff */
[----:B------:R-:W-:Y:S02]  /*0140*/  IMAD R0, R3, UR4, R4 ;  /* 0x0000000403007c24 */ /* 0x000fe4000f8e0204 */
[----:B------:R-:W-:-:S03]  /*0150*/  IMAD.MOV.U32 R3, RZ, RZ, RZ ;  /* 0x000000ffff037224 */ /* 0x000fc600078e00ff */
[----:B------:R-:W-:-:S13]  /*0160*/  ISETP.GE.U32.AND P0, PT, R0, UR4, PT ;  /* 0x0000000400007c0c */ /* 0x000fda000bf06070 */
[----:B------:R-:W-:Y:S02]  /*0170*/  @P0 VIADD R0, R0, -UR4 ;  /* 0x8000000400000c36 */ /* 0x000fe40008000000 */
[----:B------:R-:W-:-:S03]  /*0180*/  @P0 VIADD R2, R2, 0x1 ;  /* 0x0000000102020836 */ /* 0x000fc60000000000 */
[----:B------:R-:W-:-:S13]  /*0190*/  ISETP.GE.U32.AND P1, PT, R0, UR4, PT ;  /* 0x0000000400007c0c */ /* 0x000fda000bf26070 */
[----:B------:R-:W-:Y:S02]  /*01a0*/  @P1 IADD3 R2, PT, PT, R2, 0x1, RZ ;  /* 0x0000000102021810 */ /* 0x000fe40007ffe0ff */
[----:B------:R-:W-:Y:S01]  /*01b0*/  @!P2 LOP3.LUT R2, RZ, UR4, RZ, 0x33, !PT ;  /* 0x00000004ff02ac12 */ /* 0x000fe2000f8e33ff */
[----:B------:R-:W-:Y:S06]  /*01c0*/  BRA `(.L_x_1) ;  /* 0x0000000000107947 */ /* 0x000fec0003800000 */
.L_x_0:
[----:B------:R-:W-:-:S07]  /*01d0*/  MOV R0, 0x1f0 ;  /* 0x000001f000007802 */ /* 0x000fce0000000f00 */
[----:B------:R-:W-:Y:S05]  /*01e0*/  CALL.REL.NOINC `($__internal_0_$__cuda_sm20_div_s64) ;  /* 0x0000000400187944 */ /* 0x000fea0003c00000 */
[----:B------:R-:W-:Y:S01]  /*01f0*/  IMAD.MOV.U32 R2, RZ, RZ, R4 ;  /* 0x000000ffff027224 */ /* 0x000fe200078e0004 */
[----:B------:R-:W-:-:S07]  /*0200*/  MOV R3, R5 ;  /* 0x0000000500037202 */ /* 0x000fce0000000f00 */
.L_x_1:
[----:B------:R-:W0:Y:S01]  /*0210*/  S2R R0, SR_CTAID.X ;  /* 0x0000000000007919 */ /* 0x000e220000002500 */
[----:B------:R-:W-:Y:S01]  /*0220*/  ISETP.GT.U32.AND P1, PT, R2, 0x1, PT ;  /* 0x000000010200780c */ /* 0x000fe20003f24070 */
[----:B------:R-:W1:Y:S01]  /*0230*/  LDCU.64 UR4, c[0x0][0x388] ;  /* 0x00007100ff0477ac */ /* 0x000e620008000a00 */
[----:B------:R-:W0:Y:S02]  /*0240*/  S2R R5, SR_TID.X ;  /* 0x0000000000057919 */ /* 0x000e240000002100 */
[----:B------:R-:W-:-:S04]  /*0250*/  ISETP.GT.AND.EX P1, PT, R3, RZ, PT, P1 ;  /* 0x000000ff0300720c */ /* 0x000fc80003f24310 */
[----:B------:R-:W-:Y:S01]  /*0260*/  SEL R7, R2, 0x1, P1 ;  /* 0x0000000102077807 */ /* 0x000fe20000800000 */
[----:B0-----:R-:W-:Y:S01]  /*0270*/  IMAD R0, R0, UR8, R5 ;  /* 0x0000000800007c24 */ /* 0x001fe2000f8e0205 */
[----:B------:R-:W-:-:S03]  /*0280*/  SEL R5, R3, RZ, P1 ;  /* 0x000000ff03057207 */ /* 0x000fc60000800000 */
[----:B------:R-:W-:-:S05]  /*0290*/  IMAD R6, R0, R7, RZ ;  /* 0x0000000700067224 */ /* 0x000fca00078e02ff */
[----:B-1----:R-:W-:Y:S02]  /*02a0*/  ISETP.GE.U32.AND P0, PT, R6, UR4, PT ;  /* 0x0000000406007c0c */ /* 0x002fe4000bf06070 */
[----:B------:R-:W-:-:S04]  /*02b0*/  SHF.R.S32.HI R2, RZ, 0x1f, R6 ;  /* 0x0000001fff027819 */ /* 0x000fc80000011406 */
[----:B------:R-:W-:-:S13]  /*02c0*/  ISETP.GE.AND.EX P0, PT, R2, UR5, PT, P0 ;  /* 0x0000000502007c0c */ /* 0x000fda000bf06300 */
[----:B------:R-:W-:Y:S05]  /*02d0*/  @P0 EXIT ;  /* 0x000000000000094d */ /* 0x000fea0003800000 */
[----:B------:R-:W-:-:S04]  /*02e0*/  VIADD R0, R0, 0x1 ;  /* 0x0000000100007836 */ /* 0x000fc80000000000 */
[-C--:B------:R-:W-:Y:S01]  /*02f0*/  IMAD R5, R5, R0.reuse, RZ ;  /* 0x0000000005057224 */ /* 0x080fe200078e02ff */
[----:B------:R-:W-:Y:S01]  /*0300*/  SHF.R.S32.HI R4, RZ, 0x1f, R0 ;  /* 0x0000001fff047819 */ /* 0x000fe20000011400 */
[----:B------:R-:W-:-:S04]  /*0310*/  IMAD.WIDE.U32 R2, R7, R0, RZ ;  /* 0x0000000007027225 */ /* 0x000fc800078e00ff */
[----:B------:R-:W-:Y:S01]  /*0320*/  IMAD R5, R4, R7, R5 ;  /* 0x0000000704057224 */ /* 0x000fe200078e0205 */
[----:B------:R-:W-:-:S03]  /*0330*/  ISETP.GT.U32.AND P0, PT, R2, UR4, PT ;  /* 0x0000000402007c0c */ /* 0x000fc6000bf04070 */
[----:B------:R-:W-:-:S05]  /*0340*/  IMAD.IADD R0, R3, 0x1, R5 ;  /* 0x0000000103007824 */ /* 0x000fca00078e0205 */
[----:B------:R-:W-:-:S04]  /*0350*/  ISETP.GT.AND.EX P0, PT, R0, UR5, PT, P0 ;  /* 0x0000000500007c0c */ /* 0x000fc8000bf04300 */
[----:B------:R-:W-:-:S04]  /*0360*/  SEL R11, R2, UR4, !P0 ;  /* 0x00000004020b7c07 */ /* 0x000fc8000c000000 */
[----:B------:R-:W-:-:S13]  /*0370*/  ISETP.GE.AND P0, PT, R6, R11, PT ;  /* 0x0000000b0600720c */ /* 0x000fda0003f06270 */
[----:B------:R-:W-:Y:S05]  /*0380*/  @P0 EXIT ;  /* 0x000000000000094d */ /* 0x000fea0003800000 */
[C---:B------:R-:W-:Y:S01]  /*0390*/  IADD3 R0, PT, PT, -R6.reuse, R11, RZ ;  /* 0x0000000b06007210 */ /* 0x040fe20007ffe1ff */
[----:B------:R-:W-:Y:S01]  /*03a0*/  IMAD.IADD R2, R6, 0x1, -R11 ;  /* 0x0000000106027824 */ /* 0x000fe200078e0a0b */
[----:B------:R-:W-:Y:S01]  /*03b0*/  BSSY.RECONVERGENT B0, `(.L_x_2) ;  /* 0x0000010000007945 */ /* 0x000fe20003800200 */
[----:B------:R-:W-:Y:S01]  /*03c0*/  IMAD.MOV.U32 R7, RZ, RZ, R6 ;  /* 0x000000ffff077224 */ /* 0x000fe200078e0006 */
[----:B------:R-:W-:Y:S02]  /*03d0*/  LOP3.LUT P0, R0, R0, 0x3, RZ, 0xc0, !PT ;  /* 0x0000000300007812 */ /* 0x000fe4000780c0ff */
[----:B------:R-:W-:-:S11]  /*03e0*/  ISETP.GT.U32.AND P1, PT, R2, -0x4, PT ;  /* 0xfffffffc0200780c */ /* 0x000fd60003f24070 */
[----:B------:R-:W-:Y:S05]  /*03f0*/  @!P0 BRA `(.L_x_3) ;  /* 0x00000000002c8947 */ /* 0x000fea0003800000 */
[----:B------:R-:W0:Y:S01]  /*0400*/  LDC.64 R4, c[0x0][0x380] ;  /* 0x0000e000ff047b82 */ /* 0x000e220000000a00 */
[----:B------:R-:W-:Y:S01]  /*0410*/  IADD3 R0, PT, PT, -R0, RZ, RZ ;  /* 0x000000ff00007210 */ /* 0x000fe20007ffe1ff */
[----:B------:R-:W-:-:S07]  /*0420*/  IMAD.MOV.U32 R7, RZ, RZ, R6 ;  /* 0x000000ffff077224 */ /* 0x000fce00078e0006 */
.L_x_4:
[----:B01----:R-:W-:-:S05]  /*0430*/  IMAD.WIDE R2, R7, 0x4, R4 ;  /* 0x0000000407027825 */ /* 0x003fca00078e0204 */
[----:B------:R-:W2:Y:S01]  /*0440*/  LDG.E R6, desc[UR6][R2.64] ;  /* 0x0000000602067981 */ /* 0x000ea2000c1e1900 */
[----:B------:R-:W-:Y:S01]  /*0450*/  VIADD R0, R0, 0x1 ;  /* 0x0000000100007836 */ /* 0x000fe20000000000 */
[----:B------:R-:W-:-:S04]  /*0460*/  IADD3 R7, PT, PT, R7, 0x1, RZ ;  /* 0x0000000107077810 */ /* 0x000fc80007ffe0ff */
[----:B------:R-:W-:Y:S01]  /*0470*/  ISETP.NE.AND P0, PT, R0, RZ, PT ;  /* 0x000000ff0000720c */ /* 0x000fe20003f05270 */
[----:B--2---:R-:W-:-:S05]  /*0480*/  FADD R9, R6, R6 ;  /* 0x0000000606097221 */ /* 0x004fca0000000000 */
[----:B------:R1:W-:Y:S07]  /*0490*/  STG.E desc[UR6][R2.64], R9 ;  /* 0x0000000902007986 */ /* 0x0003ee000c101906 */
[----:B------:R-:W-:Y:S05]  /*04a0*/  @P0 BRA `(.L_x_4) ;  /* 0xfffffffc00e00947 */ /* 0x000fea000383ffff */
.L_x_3:
[----:B------:R-:W-:Y:S05]  /*04b0*/  BSYNC.RECONVERGENT B0 ;  /* 0x0000000000007941 */ /* 0x000fea0003800200 */
.L_x_2:
[----:B------:R-:W-:Y:S05]  /*04c0*/  @P1 EXIT ;  /* 0x000000000000194d */ /* 0x000fea0003800000 */
[----:B------:R-:W0:Y:S01]  /*04d0*/  LDCU.64 UR4, c[0x0][0x380] ;  /* 0x00007000ff0477ac */ /* 0x000e220008000a00 */
[----:B------:R-:W-:Y:S01]  /*04e0*/  IMAD.IADD R0, R7, 0x1, -R11 ;  /* 0x0000000107007824 */ /* 0x000fe200078e0a0b */
[----:B0-----:R-:W-:-:S04]  /*04f0*/  UIADD3 UR4, UP0, UPT, UR4, 0x8, URZ ;  /* 0x0000000804047890 */ /* 0x001fc8000ff1e0ff */
[----:B------:R-:W-:-:S12]  /*0500*/  UIADD3.X UR5, UPT, UPT, URZ, UR5, URZ, UP0, !UPT ;  /* 0x00000005ff057290 */ /* 0x000fd800087fe4ff */
.L_x_5:
[----:B01----:R-:W-:Y:S01]  /*0510*/  MOV R3, UR5 ;  /* 0x0000000500037c02 */ /* 0x003fe20008000f00 */
[----:B------:R-:W-:-:S04]  /*0520*/  IMAD.U32 R2, RZ, RZ, UR4 ;  /* 0x00000004ff027e24 */ /* 0x000fc8000f8e00ff */
[----:B------:R-:W-:-:S05]  /*0530*/  IMAD.WIDE R2, R7, 0x4, R2 ;  /* 0x0000000407027825 */ /* 0x000fca00078e0202 */
[----:B------:R-:W2:Y:S04]  /*0540*/  LDG.E R4, desc[UR6][R2.64+-0x8] ;  /* 0xfffff80602047981 */ /* 0x000ea8000c1e1900 */
[----:B------:R-:W3:Y:S04]  /*0550*/  LDG.E R6, desc[UR6][R2.64+-0x4] ;  /* 0xfffffc0602067981 */ /* 0x000ee8000c1e1900 */
[----:B------:R-:W4:Y:S04]  /*0560*/  LDG.E R8, desc[UR6][R2.64] ;  /* 0x0000000602087981 */ /* 0x000f28000c1e1900 */
[----:B------:R-:W5:Y:S01]  /*0570*/  LDG.E R10, desc[UR6][R2.64+0x4] ;  /* 0x00000406020a7981 */ /* 0x000f62000c1e1900 */
[----:B------:R-:W-:-:S02]  /*0580*/  VIADD R0, R0, 0x4 ;  /* 0x0000000400007836 */ /* 0x000fc40000000000 */
[----:B------:R-:W-:-:S03]  /*0590*/  VIADD R7, R7, 0x4 ;  /* 0x0000000407077836 */ /* 0x000fc60000000000 */
[----:B------:R-:W-:Y:S01]  /*05a0*/  ISETP.NE.AND P0, PT, R0, RZ, PT ;  /* 0x000000ff0000720c */ /* 0x000fe20003f05270 */
[----:B--2---:R-:W-:Y:S01]  /*05b0*/  FADD R5, R4, R4 ;  /* 0x0000000404057221 */ /* 0x004fe20000000000 */
[----:B---3--:R-:W-:-:S04]  /*05c0*/  FADD R9, R6, R6 ;  /* 0x0000000606097221 */ /* 0x008fc80000000000 */
[----:B------:R0:W-:Y:S01]  /*05d0*/  STG.E desc[UR6][R2.64+-0x8], R5 ;  /* 0xfffff80502007986 */ /* 0x0001e2000c101906 */
[----:B----4-:R-:W-:-:S03]  /*05e0*/  FADD R11, R8, R8 ;  /* 0x00000008080b7221 */ /* 0x010fc60000000000 */
[----:B------:R0:W-:Y:S01]  /*05f0*/  STG.E desc[UR6][R2.64+-0x4], R9 ;  /* 0xfffffc0902007986 */ /* 0x0001e2000c101906 */
[----:B-----5:R-:W-:-:S03]  /*0600*/  FADD R13, R10, R10 ;  /* 0x0000000a0a0d7221 */ /* 0x020fc60000000000 */
[----:B------:R0:W-:Y:S04]  /*0610*/  STG.E desc[UR6][R2.64], R11 ;  /* 0x0000000b02007986 */ /* 0x0001e8000c101906 */
[----:B------:R0:W-:Y:S01]  /*0620*/  STG.E desc[UR6][R2.64+0x4], R13 ;  /* 0x0000040d02007986 */ /* 0x0001e2000c101906 */
[----:B------:R-:W-:Y:S05]  /*0630*/  @P0 BRA `(.L_x_5) ;  /* 0xfffffffc00b40947 */ /* 0x000fea000383ffff */
[----:B------:R-:W-:Y:S05]  /*0640*/  EXIT ;  /* 0x000000000000794d */ /* 0x000fea0003800000 */
        .weak           $__internal_0_$__cuda_sm20_div_s64
        .type           $__internal_0_$__cuda_sm20_div_s64,@function
        .size           $__internal_0_$__cuda_sm20_div_s64,(.L_x_7 - $__internal_0_$__cuda_sm20_div_s64)
$__internal_0_$__cuda_sm20_div_s64:
[----:B------:R-:W-:Y:S02]  /*0650*/  UMOV UR5, URZ ;  /* 0x000000ff00057c82 */ /* 0x000fe40008000000 */
[----:B------:R-:W0:Y:S08]  /*0660*/  I2F.U64.RP R6, UR4 ;  /* 0x0000000400067d12 */ /* 0x000e300008309000 */
[----:B0-----:R-:W0:Y:S02]  /*0670*/  MUFU.RCP R6, R6 ;  /* 0x0000000600067308 */ /* 0x001e240000001000 */
[----:B0-----:R-:W-:-:S06]  /*0680*/  IADD3 R4, PT, PT, R6, 0x1ffffffe, RZ ;  /* 0x1ffffffe06047810 */ /* 0x001fcc0007ffe0ff */
[----:B------:R-:W0:Y:S02]  /*0690*/  F2I.U64.TRUNC R4, R4 ;  /* 0x0000000400047311 */ /* 0x000e24000020d800 */
[----:B0-----:R-:W-:-:S04]  /*06a0*/  IMAD.WIDE.U32 R2, R4, UR4, RZ ;  /* 0x0000000404027c25 */ /* 0x001fc8000f8e00ff */
[----:B------:R-:W-:Y:S01]  /*06b0*/  IMAD R3, R5, UR4, R3 ;  /* 0x0000000405037c24 */ /* 0x000fe2000f8e0203 */
[----:B------:R-:W-:-:S05]  /*06c0*/  IADD3 R7, P0, PT, RZ, -R2, RZ ;  /* 0x80000002ff077210 */ /* 0x000fca0007f1e0ff */
[----:B------:R-:W-:-:S04]  /*06d0*/  IMAD.HI.U32 R2, R4, R7, RZ ;  /* 0x0000000704027227 */ /* 0x000fc800078e00ff */
[----:B------:R-:W-:Y:S02]  /*06e0*/  IMAD.X R9, RZ, RZ, ~R3, P0 ;  /* 0x000000ffff097224 */ /* 0x000fe400000e0e03 */
[----:B------:R-:W-:Y:S02]  /*06f0*/  IMAD.MOV.U32 R3, RZ, RZ, R4 ;  /* 0x000000ffff037224 */ /* 0x000fe400078e0004 */
[-C--:B------:R-:W-:Y:S02]  /*0700*/  IMAD R11, R5, R9.reuse, RZ ;  /* 0x00000009050b7224 */ /* 0x080fe400078e02ff */
[----:B------:R-:W-:-:S04]  /*0710*/  IMAD.WIDE.U32 R2, P0, R4, R9, R2 ;  /* 0x0000000904027225 */ /* 0x000fc80007800002 */
[----:B------:R-:W-:-:S04]  /*0720*/  IMAD.HI.U32 R9, R5, R9, RZ ;  /* 0x0000000905097227 */ /* 0x000fc800078e00ff */
[----:B------:R-:W-:Y:S01]  /*0730*/  IMAD.HI.U32 R2, P1, R5, R7, R2 ;  /* 0x0000000705027227 */ /* 0x000fe20007820002 */
[----:B------:R-:W-:-:S04]  /*0740*/  IADD3.X R6, PT, PT, R9, R5, RZ, P0, !PT ;  /* 0x0000000509067210 */ /* 0x000fc800007fe4ff */
[----:B------:R-:W-:Y:S02]  /*0750*/  IADD3 R7, P2, PT, R11, R2, RZ ;  /* 0x000000020b077210 */ /* 0x000fe40007f5e0ff */
[----:B------:R-:W0:Y:S02]  /*0760*/  LDC.64 R2, c[0x0][0x388] ;  /* 0x0000e200ff027b82 */ /* 0x000e240000000a00 */
[----:B------:R-:W-:Y:S01]  /*0770*/  IADD3.X R9, PT, PT, RZ, RZ, R6, P2, P1 ;  /* 0x000000ffff097210 */ /* 0x000fe200017e2406 */
[----:B------:R-:W-:-:S03]  /*0780*/  IMAD.WIDE.U32 R4, R7, UR4, RZ ;  /* 0x0000000407047c25 */ /* 0x000fc6000f8e00ff */
[----:B------:R-:W-:Y:S01]  /*0790*/  IADD3 R13, P0, PT, RZ, -R4, RZ ;  /* 0x80000004ff0d7210 */ /* 0x000fe20007f1e0ff */
[----:B------:R-:W-:-:S04]  /*07a0*/  IMAD R4, R9, UR4, R5 ;  /* 0x0000000409047c24 */ /* 0x000fc8000f8e0205 */
[----:B------:R-:W-:-:S04]  /*07b0*/  IMAD.HI.U32 R6, R7, R13, RZ ;  /* 0x0000000d07067227 */ /* 0x000fc800078e00ff */
[----:B------:R-:W-:-:S04]  /*07c0*/  IMAD.X R4, RZ, RZ, ~R4, P0 ;  /* 0x000000ffff047224 */ /* 0x000fc800000e0e04 */
[----:B------:R-:W-:Y:S01]  /*07d0*/  IMAD.WIDE.U32 R6, P0, R7, R4, R6 ;  /* 0x0000000407067225 */ /* 0x000fe20007800006 */
[----:B0-----:R-:W-:-:S03]  /*07e0*/  ISETP.GE.AND P1, PT, R3, RZ, PT ;  /* 0x000000ff0300720c */ /* 0x001fc60003f26270 */
[C---:B------:R-:W-:Y:S01]  /*07f0*/  IMAD R8, R9.reuse, R4, RZ ;  /* 0x0000000409087224 */ /* 0x040fe200078e02ff */
[----:B------:R-:W-:Y:S01]  /*0800*/  IADD3 R11, P4, PT, RZ, -R2, RZ ;  /* 0x80000002ff0b7210 */ /* 0x000fe20007f9e0ff */
[----:B------:R-:W-:-:S03]  /*0810*/  IMAD.HI.U32 R5, P2, R9, R13, R6 ;  /* 0x0000000d09057227 */ /* 0x000fc60007840006 */
[----:B------:R-:W-:Y:S01]  /*0820*/  SEL R6, R11, R2, !P1 ;  /* 0x000000020b067207 */ /* 0x000fe20004800000 */
[----:B------:R-:W-:Y:S01]  /*0830*/  IMAD.HI.U32 R4, R9, R4, RZ ;  /* 0x0000000409047227 */ /* 0x000fe200078e00ff */
[----:B------:R-:W-:-:S03]  /*0840*/  IADD3 R5, P3, PT, R8, R5, RZ ;  /* 0x0000000508057210 */ /* 0x000fc60007f7e0ff */
[----:B------:R-:W-:Y:S01]  /*0850*/  IMAD.X R8, RZ, RZ, ~R3, P4 ;  /* 0x000000ffff087224 */ /* 0x000fe200020e0e03 */
[----:B------:R-:W-:Y:S01]  /*0860*/  IADD3.X R9, PT, PT, R4, R9, RZ, P0, !PT ;  /* 0x0000000904097210 */ /* 0x000fe200007fe4ff */
[----:B------:R-:W-:-:S03]  /*0870*/  IMAD.HI.U32 R2, R5, R6, RZ ;  /* 0x0000000605027227 */ /* 0x000fc600078e00ff */
[----:B------:R-:W-:Y:S01]  /*0880*/  SEL R8, R8, R3, !P1 ;  /* 0x0000000308087207 */ /* 0x000fe20004800000 */
[----:B------:R-:W-:Y:S01]  /*0890*/  IMAD.MOV.U32 R3, RZ, RZ, RZ ;  /* 0x000000ffff037224 */ /* 0x000fe200078e00ff */
[----:B------:R-:W-:-:S03]  /*08a0*/  IADD3.X R9, PT, PT, RZ, RZ, R9, P3, P2 ;  /* 0x000000ffff097210 */ /* 0x000fc60001fe4409 */
[----:B------:R-:W-:-:S04]  /*08b0*/  IMAD.WIDE.U32 R2, R5, R8, R2 ;  /* 0x0000000805027225 */ /* 0x000fc800078e0002 */
[C---:B------:R-:W-:Y:S02]  /*08c0*/  IMAD R5, R9.reuse, R8, RZ ;  /* 0x0000000809057224 */ /* 0x040fe400078e02ff */
[----:B------:R-:W-:-:S04]  /*08d0*/  IMAD.HI.U32 R2, P0, R9, R6, R2 ;  /* 0x0000000609027227 */ /* 0x000fc80007800002 */
[----:B------:R-:W-:Y:S01]  /*08e0*/  IMAD.HI.U32 R9, R9, R8, RZ ;  /* 0x0000000809097227 */ /* 0x000fe200078e00ff */
[----:B------:R-:W-:-:S03]  /*08f0*/  IADD3 R4, P2, PT, R5, R2, RZ ;  /* 0x0000000205047210 */ /* 0x000fc60007f5e0ff */
[----:B------:R-:W-:-:S05]  /*0900*/  IMAD.X R2, RZ, RZ, R9, P0 ;  /* 0x000000ffff027224 */ /* 0x000fca00000e0609 */
[----:B------:R-:W-:Y:S01]  /*0910*/  IADD3.X R5, PT, PT, RZ, R2, RZ, P2, !PT ;  /* 0x00000002ff057210 */ /* 0x000fe200017fe4ff */
[----:B------:R-:W-:-:S04]  /*0920*/  IMAD.WIDE.U32 R2, R4, UR4, RZ ;  /* 0x0000000404027c25 */ /* 0x000fc8000f8e00ff */
[----:B------:R-:W-:Y:S01]  /*0930*/  IMAD R3, R5, UR4, R3 ;  /* 0x0000000405037c24 */ /* 0x000fe2000f8e0203 */
[----:B------:R-:W-:-:S04]  /*0940*/  IADD3 R9, P0, PT, -R2, R6, RZ ;  /* 0x0000000602097210 */ /* 0x000fc80007f1e1ff */
[C---:B------:R-:W-:Y:S01]  /*0950*/  IADD3 R6, P2, PT, R9.reuse, -UR4, RZ ;  /* 0x8000000409067c10 */ /* 0x040fe2000ff5e0ff */
[----:B------:R-:W-:Y:S01]  /*0960*/  IMAD.X R8, R8, 0x1, ~R3, P0 ;  /* 0x0000000108087824 */ /* 0x000fe200000e0e03 */
[----:B------:R-:W-:Y:S02]  /*0970*/  ISETP.GE.U32.AND P0, PT, R9, UR4, PT ;  /* 0x0000000409007c0c */ /* 0x000fe4000bf06070 */
[----:B------:R-:W-:Y:S02]  /*0980*/  IADD3 R3, P3, PT, R4, 0x1, RZ ;  /* 0x0000000104037810 */ /* 0x000fe40007f7e0ff */
[C---:B------:R-:W-:Y:S02]  /*0990*/  ISETP.GE.U32.AND.EX P0, PT, R8.reuse, RZ, PT, P0 ;  /* 0x000000ff0800720c */ /* 0x040fe40003f06100 */
[----:B------:R-:W-:Y:S01]  /*09a0*/  IADD3.X R7, PT, PT, R8, -0x1, RZ, P2, !PT ;  /* 0xffffffff08077810 */ /* 0x000fe200017fe4ff */
[----:B------:R-:W-:Y:S01]  /*09b0*/  IMAD.X R2, RZ, RZ, R5, P3 ;  /* 0x000000ffff027224 */ /* 0x000fe200018e0605 */
[----:B------:R-:W-:-:S02]  /*09c0*/  SEL R6, R6, R9, P0 ;  /* 0x0000000906067207 */ /* 0x000fc40000000000 */
[----:B------:R-:W-:Y:S02]  /*09d0*/  SEL R7, R7, R8, P0 ;  /* 0x0000000807077207 */ /* 0x000fe40000000000 */
[----:B------:R-:W-:Y:S02]  /*09e0*/  SEL R3, R3, R4, P0 ;  /* 0x0000000403037207 */ /* 0x000fe40000000000 */
[----:B------:R-:W-:Y:S02]  /*09f0*/  ISETP.GE.U32.AND P2, PT, R6, UR4, PT ;  /* 0x0000000406007c0c */ /* 0x000fe4000bf46070 */
[----:B------:R-:W-:Y:S02]  /*0a00*/  SEL R2, R2, R5, P0 ;  /* 0x0000000502027207 */ /* 0x000fe40000000000 */
[----:B------:R-:W-:Y:S02]  /*0a10*/  IADD3 R4, P3, PT, R3, 0x1, RZ ;  /* 0x0000000103047810 */ /* 0x000fe40007f7e0ff */
[----:B------:R-:W-:-:S02]  /*0a20*/  ISETP.GE.U32.AND.EX P0, PT, R7, RZ, PT, P2 ;  /* 0x000000ff0700720c */ /* 0x000fc40003f06120 */
[-C--:B------:R-:W-:Y:S02]  /*0a30*/  IADD3.X R5, PT, PT, RZ, R2.reuse, RZ, P3, !PT ;  /* 0x00000002ff057210 */ /* 0x080fe40001ffe4ff */
[----:B------:R-:W-:Y:S02]  /*0a40*/  SEL R4, R4, R3, P0 ;  /* 0x0000000304047207 */ /* 0x000fe40000000000 */
[----:B------:R-:W-:Y:S02]  /*0a50*/  SEL R5, R5, R2, P0 ;  /* 0x0000000205057207 */ /* 0x000fe40000000000 */
[-C--:B------:R-:W-:Y:S02]  /*0a60*/  IADD3 R3, P2, PT, RZ, -R4.reuse, RZ ;  /* 0x80000004ff037210 */ /* 0x080fe40007f5e0ff */
[----:B------:R-:W-:Y:S02]  /*0a70*/  ISETP.NE.U32.AND P0, PT, RZ, UR4, PT ;  /* 0x00000004ff007c0c */ /* 0x000fe4000bf05070 */
[----:B------:R-:W-:Y:S01]  /*0a80*/  SEL R4, R3, R4, !P1 ;  /* 0x0000000403047207 */ /* 0x000fe20004800000 */
[----:B------:R-:W-:-:S02]  /*0a90*/  IMAD.X R2, RZ, RZ, ~R5, P2 ;  /* 0x000000ffff027224 */ /* 0x000fc400010e0e05 */
[----:B------:R-:W-:Y:S01]  /*0aa0*/  HFMA2 R3, -RZ, RZ, 0, 0 ;  /* 0x00000000ff037431 */ /* 0x000fe200000001ff */
[----:B------:R-:W-:Y:S02]  /*0ab0*/  ISETP.NE.AND.EX P0, PT, RZ, RZ, PT, P0 ;  /* 0x000000ffff00720c */ /* 0x000fe40003f05300 */
[----:B------:R-:W-:Y:S01]  /*0ac0*/  SEL R5, R2, R5, !P1 ;  /* 0x0000000502057207 */ /* 0x000fe20004800000 */
[----:B------:R-:W-:Y:S01]  /*0ad0*/  IMAD.MOV.U32 R2, RZ, RZ, R0 ;  /* 0x000000ffff027224 */ /* 0x000fe200078e0000 */
[----:B------:R-:W-:Y:S02]  /*0ae0*/  SEL R4, R4, 0xffffffff, P0 ;  /* 0xffffffff04047807 */ /* 0x000fe40000000000 */
[----:B------:R-:W-:Y:S01]  /*0af0*/  SEL R5, R5, 0xffffffff, P0 ;  /* 0xffffffff05057807 */ /* 0x000fe20000000000 */
[----:B------:R-:W-:Y:S06]  /*0b00*/  RET.REL.NODEC R2 `(_Z9simple_opPfl) ;  /* 0xfffffff4023c7950 */ /* 0x000fec0003c3ffff */
.L_x_6:
[----:B------:R-:W-:-:S00]  /*0b10*/  BRA `(.L_x_6) ;  /* 0xfffffffc00fc7947 */ /* 0x000fc0000383ffff */
[----:B------:R-:W-:-:S00]  /*0b20*/  NOP ;  /* 0x0000000000007918 */ /* 0x000fc00000000000 */
        /* <DEDUP_REMOVED lines=13> */
.L_x_7:


//--------------------- .nv.shared.reserved.0     --------------------------
	.section	.nv.shared.reserved.0,"aw",@nobits
	.weak		__nv_reservedSMEM_offset_0_alias
	.size		__nv_reservedSMEM_offset_0_alias, 0, 64
	.other		__nv_reservedSMEM_offset_0_alias,@"STO_CUDA_RESERVED_SHARED STV_DEFAULT"
__nv_reservedSMEM_offset_0_alias:
	.zero		0
	.zero		64


//--------------------- .nv.constant0._Z9simple_opPfl --------------------------
	.section	.nv.constant0._Z9simple_opPfl,"a",@progbits
	.sectionflags	@""
	.align	4
.nv.constant0._Z9simple_opPfl:
	.zero		912


//--------------------- SYMBOLS --------------------------

	.type		.nv.reservedSmem.offset0,@object
	.size		.nv.reservedSmem.offset0,0x4
